//
// Generated by NVIDIA NVVM Compiler
//
// Compiler Build ID: CL-36424714
// Cuda compilation tools, release 13.0, V13.0.88
// Based on NVVM 20.0.0
//

.version 9.0
.target sm_100
.address_size 64

	// .globl	my_kernel_kernel0
// _ZZ17my_kernel_kernel0E20placeholder_d_shared has been demoted
// _ZZ17my_kernel_kernel0E18placeholder_shared has been demoted

.visible .entry my_kernel_kernel0(
	.param .u64 .ptr .align 1 my_kernel_kernel0_param_0,
	.param .u64 .ptr .align 1 my_kernel_kernel0_param_1,
	.param .u64 .ptr .align 1 my_kernel_kernel0_param_2,
	.param .u64 .ptr .align 1 my_kernel_kernel0_param_3
)
{
	.reg .pred 	%p<3>;
	.reg .b32 	%r<103>;
	.reg .b32 	%f<215>;
	.reg .b64 	%rd<47>;
	// demoted variable
	.shared .align 4 .b8 _ZZ17my_kernel_kernel0E20placeholder_d_shared[64];
	// demoted variable
	.shared .align 4 .b8 _ZZ17my_kernel_kernel0E18placeholder_shared[1600];
	ld.param.u64 	%rd10, [my_kernel_kernel0_param_0];
	ld.param.u64 	%rd11, [my_kernel_kernel0_param_1];
	cvta.to.global.u64 	%rd1, %rd11;
	cvta.to.global.u64 	%rd12, %rd10;
	mov.u32 	%r1, %tid.x;
	shl.b32 	%r41, %r1, 7;
	or.b32  	%r42, %r41, %r1;
	and.b32  	%r43, %r42, 130055;
	shl.b32 	%r44, %r1, 2;
	mov.u32 	%r45, _ZZ17my_kernel_kernel0E20placeholder_d_shared;
	add.s32 	%r2, %r45, %r44;
	add.s32 	%r46, %r41, 1280;
	and.b32  	%r47, %r46, 3072;
	shl.b32 	%r48, %r1, 3;
	mov.u32 	%r49, _ZZ17my_kernel_kernel0E18placeholder_shared;
	add.s32 	%r3, %r49, %r48;
	mov.u32 	%r4, %ctaid.x;
	mul.lo.s32 	%r50, %r4, 51200;
	shl.b32 	%r51, %r1, 8;
	and.b32  	%r52, %r51, 261120;
	add.s32 	%r53, %r52, %r50;
	shl.b32 	%r54, %r1, 1;
	and.b32  	%r55, %r54, 6;
	or.b32  	%r91, %r53, %r55;
	add.s32 	%r56, %r51, 2560;
	and.b32  	%r57, %r56, 523264;
	add.s32 	%r58, %r57, %r50;
	xor.b32  	%r59, %r55, 4;
	or.b32  	%r92, %r58, %r59;
	add.s32 	%r60, %r51, 7680;
	and.b32  	%r61, %r60, 523264;
	add.s32 	%r62, %r61, %r50;
	or.b32  	%r93, %r62, %r59;
	add.s32 	%r63, %r51, 12800;
	and.b32  	%r64, %r63, 523264;
	add.s32 	%r65, %r64, %r50;
	or.b32  	%r94, %r65, %r59;
	add.s32 	%r66, %r51, 17920;
	and.b32  	%r67, %r66, 523264;
	add.s32 	%r68, %r67, %r50;
	or.b32  	%r95, %r68, %r59;
	add.s32 	%r69, %r51, 23040;
	and.b32  	%r70, %r69, 523264;
	add.s32 	%r71, %r70, %r50;
	or.b32  	%r96, %r71, %r59;
	add.s32 	%r72, %r51, 28160;
	and.b32  	%r73, %r72, 523264;
	add.s32 	%r74, %r73, %r50;
	or.b32  	%r97, %r74, %r59;
	add.s32 	%r75, %r51, 33280;
	and.b32  	%r76, %r75, 523264;
	add.s32 	%r77, %r76, %r50;
	or.b32  	%r98, %r77, %r59;
	add.s32 	%r78, %r51, 38400;
	and.b32  	%r79, %r78, 523264;
	add.s32 	%r80, %r79, %r50;
	or.b32  	%r99, %r80, %r59;
	add.s32 	%r81, %r51, 43520;
	and.b32  	%r82, %r81, 523264;
	add.s32 	%r83, %r82, %r50;
	or.b32  	%r100, %r83, %r59;
	add.s32 	%r84, %r51, 48640;
	and.b32  	%r85, %r84, 523264;
	add.s32 	%r86, %r85, %r50;
	or.b32  	%r101, %r86, %r59;
	or.b32  	%r87, %r1, %r47;
	mul.wide.u32 	%rd13, %r87, 4;
	add.s64 	%rd14, %rd13, %rd12;
	add.s64 	%rd46, %rd14, 8;
	mul.wide.u32 	%rd15, %r43, 4;
	add.s64 	%rd45, %rd12, %rd15;
	mov.b32 	%r102, 0;
	mov.f32 	%f205, 0f00000000;
	mov.f32 	%f206, %f205;
	mov.f32 	%f207, %f205;
	mov.f32 	%f208, %f205;
	mov.f32 	%f209, %f205;
	mov.f32 	%f210, %f205;
	mov.f32 	%f211, %f205;
	mov.f32 	%f212, %f205;
	mov.f32 	%f213, %f205;
	mov.f32 	%f214, %f205;
$L__BB0_1:
	setp.gt.u32 	%p1, %r1, 5;
	bar.sync 	0;
	ld.global.nc.f32 	%f22, [%rd45];
	st.shared.f32 	[%r2], %f22;
	@%p1 bra 	$L__BB0_3;
	ld.global.nc.f32 	%f23, [%rd46];
	st.shared.f32 	[%r2+40], %f23;
$L__BB0_3:
	mul.wide.u32 	%rd16, %r91, 4;
	add.s64 	%rd17, %rd1, %rd16;
	ld.global.nc.v2.f32 	{%f24, %f25}, [%rd17];
	st.shared.v2.f32 	[%r3], {%f24, %f25};
	mul.wide.u32 	%rd18, %r92, 4;
	add.s64 	%rd19, %rd1, %rd18;
	ld.global.nc.v2.f32 	{%f26, %f27}, [%rd19];
	st.shared.v2.f32 	[%r3+80], {%f26, %f27};
	ld.global.nc.v2.f32 	{%f28, %f29}, [%rd17+20480];
	st.shared.v2.f32 	[%r3+160], {%f28, %f29};
	mul.wide.u32 	%rd20, %r93, 4;
	add.s64 	%rd21, %rd1, %rd20;
	ld.global.nc.v2.f32 	{%f30, %f31}, [%rd21];
	st.shared.v2.f32 	[%r3+240], {%f30, %f31};
	ld.global.nc.v2.f32 	{%f32, %f33}, [%rd17+40960];
	st.shared.v2.f32 	[%r3+320], {%f32, %f33};
	mul.wide.u32 	%rd22, %r94, 4;
	add.s64 	%rd23, %rd1, %rd22;
	ld.global.nc.v2.f32 	{%f34, %f35}, [%rd23];
	st.shared.v2.f32 	[%r3+400], {%f34, %f35};
	ld.global.nc.v2.f32 	{%f36, %f37}, [%rd17+61440];
	st.shared.v2.f32 	[%r3+480], {%f36, %f37};
	mul.wide.u32 	%rd24, %r95, 4;
	add.s64 	%rd25, %rd1, %rd24;
	ld.global.nc.v2.f32 	{%f38, %f39}, [%rd25];
	st.shared.v2.f32 	[%r3+560], {%f38, %f39};
	ld.global.nc.v2.f32 	{%f40, %f41}, [%rd17+81920];
	st.shared.v2.f32 	[%r3+640], {%f40, %f41};
	mul.wide.u32 	%rd26, %r96, 4;
	add.s64 	%rd27, %rd1, %rd26;
	ld.global.nc.v2.f32 	{%f42, %f43}, [%rd27];
	st.shared.v2.f32 	[%r3+720], {%f42, %f43};
	ld.global.nc.v2.f32 	{%f44, %f45}, [%rd17+102400];
	st.shared.v2.f32 	[%r3+800], {%f44, %f45};
	mul.wide.u32 	%rd28, %r97, 4;
	add.s64 	%rd29, %rd1, %rd28;
	ld.global.nc.v2.f32 	{%f46, %f47}, [%rd29];
	st.shared.v2.f32 	[%r3+880], {%f46, %f47};
	ld.global.nc.v2.f32 	{%f48, %f49}, [%rd17+122880];
	st.shared.v2.f32 	[%r3+960], {%f48, %f49};
	mul.wide.u32 	%rd30, %r98, 4;
	add.s64 	%rd31, %rd1, %rd30;
	ld.global.nc.v2.f32 	{%f50, %f51}, [%rd31];
	st.shared.v2.f32 	[%r3+1040], {%f50, %f51};
	ld.global.nc.v2.f32 	{%f52, %f53}, [%rd17+143360];
	st.shared.v2.f32 	[%r3+1120], {%f52, %f53};
	mul.wide.u32 	%rd32, %r99, 4;
	add.s64 	%rd33, %rd1, %rd32;
	ld.global.nc.v2.f32 	{%f54, %f55}, [%rd33];
	st.shared.v2.f32 	[%r3+1200], {%f54, %f55};
	ld.global.nc.v2.f32 	{%f56, %f57}, [%rd17+163840];
	st.shared.v2.f32 	[%r3+1280], {%f56, %f57};
	mul.wide.u32 	%rd34, %r100, 4;
	add.s64 	%rd35, %rd1, %rd34;
	ld.global.nc.v2.f32 	{%f58, %f59}, [%rd35];
	st.shared.v2.f32 	[%r3+1360], {%f58, %f59};
	ld.global.nc.v2.f32 	{%f60, %f61}, [%rd17+184320];
	st.shared.v2.f32 	[%r3+1440], {%f60, %f61};
	mul.wide.u32 	%rd36, %r101, 4;
	add.s64 	%rd37, %rd1, %rd36;
	ld.global.nc.v2.f32 	{%f62, %f63}, [%rd37];
	st.shared.v2.f32 	[%r3+1520], {%f62, %f63};
	bar.sync 	0;
	ld.shared.f32 	%f64, [_ZZ17my_kernel_kernel0E20placeholder_d_shared];
	mad.lo.s32 	%r88, %r1, 152, %r3;
	ld.shared.f32 	%f65, [%r88];
	fma.rn.f32 	%f66, %f64, %f65, %f214;
	ld.shared.f32 	%f67, [%r88+32];
	fma.rn.f32 	%f68, %f64, %f67, %f213;
	ld.shared.f32 	%f69, [%r88+64];
	fma.rn.f32 	%f70, %f64, %f69, %f212;
	ld.shared.f32 	%f71, [%r88+96];
	fma.rn.f32 	%f72, %f64, %f71, %f211;
	ld.shared.f32 	%f73, [%r88+128];
	fma.rn.f32 	%f74, %f64, %f73, %f210;
	ld.shared.f32 	%f75, [_ZZ17my_kernel_kernel0E20placeholder_d_shared+32];
	fma.rn.f32 	%f76, %f75, %f65, %f209;
	fma.rn.f32 	%f77, %f75, %f67, %f208;
	fma.rn.f32 	%f78, %f75, %f69, %f207;
	fma.rn.f32 	%f79, %f75, %f71, %f206;
	fma.rn.f32 	%f80, %f75, %f73, %f205;
	ld.shared.f32 	%f81, [_ZZ17my_kernel_kernel0E20placeholder_d_shared+4];
	ld.shared.f32 	%f82, [%r88+4];
	fma.rn.f32 	%f83, %f81, %f82, %f66;
	ld.shared.f32 	%f84, [%r88+36];
	fma.rn.f32 	%f85, %f81, %f84, %f68;
	ld.shared.f32 	%f86, [%r88+68];
	fma.rn.f32 	%f87, %f81, %f86, %f70;
	ld.shared.f32 	%f88, [%r88+100];
	fma.rn.f32 	%f89, %f81, %f88, %f72;
	ld.shared.f32 	%f90, [%r88+132];
	fma.rn.f32 	%f91, %f81, %f90, %f74;
	ld.shared.f32 	%f92, [_ZZ17my_kernel_kernel0E20placeholder_d_shared+36];
	fma.rn.f32 	%f93, %f92, %f82, %f76;
	fma.rn.f32 	%f94, %f92, %f84, %f77;
	fma.rn.f32 	%f95, %f92, %f86, %f78;
	fma.rn.f32 	%f96, %f92, %f88, %f79;
	fma.rn.f32 	%f97, %f92, %f90, %f80;
	ld.shared.f32 	%f98, [_ZZ17my_kernel_kernel0E20placeholder_d_shared+8];
	ld.shared.f32 	%f99, [%r88+8];
	fma.rn.f32 	%f100, %f98, %f99, %f83;
	ld.shared.f32 	%f101, [%r88+40];
	fma.rn.f32 	%f102, %f98, %f101, %f85;
	ld.shared.f32 	%f103, [%r88+72];
	fma.rn.f32 	%f104, %f98, %f103, %f87;
	ld.shared.f32 	%f105, [%r88+104];
	fma.rn.f32 	%f106, %f98, %f105, %f89;
	ld.shared.f32 	%f107, [%r88+136];
	fma.rn.f32 	%f108, %f98, %f107, %f91;
	ld.shared.f32 	%f109, [_ZZ17my_kernel_kernel0E20placeholder_d_shared+40];
	fma.rn.f32 	%f110, %f109, %f99, %f93;
	fma.rn.f32 	%f111, %f109, %f101, %f94;
	fma.rn.f32 	%f112, %f109, %f103, %f95;
	fma.rn.f32 	%f113, %f109, %f105, %f96;
	fma.rn.f32 	%f114, %f109, %f107, %f97;
	ld.shared.f32 	%f115, [_ZZ17my_kernel_kernel0E20placeholder_d_shared+12];
	ld.shared.f32 	%f116, [%r88+12];
	fma.rn.f32 	%f117, %f115, %f116, %f100;
	ld.shared.f32 	%f118, [%r88+44];
	fma.rn.f32 	%f119, %f115, %f118, %f102;
	ld.shared.f32 	%f120, [%r88+76];
	fma.rn.f32 	%f121, %f115, %f120, %f104;
	ld.shared.f32 	%f122, [%r88+108];
	fma.rn.f32 	%f123, %f115, %f122, %f106;
	ld.shared.f32 	%f124, [%r88+140];
	fma.rn.f32 	%f125, %f115, %f124, %f108;
	ld.shared.f32 	%f126, [_ZZ17my_kernel_kernel0E20placeholder_d_shared+44];
	fma.rn.f32 	%f127, %f126, %f116, %f110;
	fma.rn.f32 	%f128, %f126, %f118, %f111;
	fma.rn.f32 	%f129, %f126, %f120, %f112;
	fma.rn.f32 	%f130, %f126, %f122, %f113;
	fma.rn.f32 	%f131, %f126, %f124, %f114;
	ld.shared.f32 	%f132, [_ZZ17my_kernel_kernel0E20placeholder_d_shared+16];
	ld.shared.f32 	%f133, [%r88+16];
	fma.rn.f32 	%f134, %f132, %f133, %f117;
	ld.shared.f32 	%f135, [%r88+48];
	fma.rn.f32 	%f136, %f132, %f135, %f119;
	ld.shared.f32 	%f137, [%r88+80];
	fma.rn.f32 	%f138, %f132, %f137, %f121;
	ld.shared.f32 	%f139, [%r88+112];
	fma.rn.f32 	%f140, %f132, %f139, %f123;
	ld.shared.f32 	%f141, [%r88+144];
	fma.rn.f32 	%f142, %f132, %f141, %f125;
	ld.shared.f32 	%f143, [_ZZ17my_kernel_kernel0E20placeholder_d_shared+48];
	fma.rn.f32 	%f144, %f143, %f133, %f127;
	fma.rn.f32 	%f145, %f143, %f135, %f128;
	fma.rn.f32 	%f146, %f143, %f137, %f129;
	fma.rn.f32 	%f147, %f143, %f139, %f130;
	fma.rn.f32 	%f148, %f143, %f141, %f131;
	ld.shared.f32 	%f149, [_ZZ17my_kernel_kernel0E20placeholder_d_shared+20];
	ld.shared.f32 	%f150, [%r88+20];
	fma.rn.f32 	%f151, %f149, %f150, %f134;
	ld.shared.f32 	%f152, [%r88+52];
	fma.rn.f32 	%f153, %f149, %f152, %f136;
	ld.shared.f32 	%f154, [%r88+84];
	fma.rn.f32 	%f155, %f149, %f154, %f138;
	ld.shared.f32 	%f156, [%r88+116];
	fma.rn.f32 	%f157, %f149, %f156, %f140;
	ld.shared.f32 	%f158, [%r88+148];
	fma.rn.f32 	%f159, %f149, %f158, %f142;
	ld.shared.f32 	%f160, [_ZZ17my_kernel_kernel0E20placeholder_d_shared+52];
	fma.rn.f32 	%f161, %f160, %f150, %f144;
	fma.rn.f32 	%f162, %f160, %f152, %f145;
	fma.rn.f32 	%f163, %f160, %f154, %f146;
	fma.rn.f32 	%f164, %f160, %f156, %f147;
	fma.rn.f32 	%f165, %f160, %f158, %f148;
	ld.shared.f32 	%f166, [_ZZ17my_kernel_kernel0E20placeholder_d_shared+24];
	ld.shared.f32 	%f167, [%r88+24];
	fma.rn.f32 	%f168, %f166, %f167, %f151;
	ld.shared.f32 	%f169, [%r88+56];
	fma.rn.f32 	%f170, %f166, %f169, %f153;
	ld.shared.f32 	%f171, [%r88+88];
	fma.rn.f32 	%f172, %f166, %f171, %f155;
	ld.shared.f32 	%f173, [%r88+120];
	fma.rn.f32 	%f174, %f166, %f173, %f157;
	ld.shared.f32 	%f175, [%r88+152];
	fma.rn.f32 	%f176, %f166, %f175, %f159;
	ld.shared.f32 	%f177, [_ZZ17my_kernel_kernel0E20placeholder_d_shared+56];
	fma.rn.f32 	%f178, %f177, %f167, %f161;
	fma.rn.f32 	%f179, %f177, %f169, %f162;
	fma.rn.f32 	%f180, %f177, %f171, %f163;
	fma.rn.f32 	%f181, %f177, %f173, %f164;
	fma.rn.f32 	%f182, %f177, %f175, %f165;
	ld.shared.f32 	%f183, [_ZZ17my_kernel_kernel0E20placeholder_d_shared+28];
	ld.shared.f32 	%f184, [%r88+28];
	fma.rn.f32 	%f214, %f183, %f184, %f168;
	ld.shared.f32 	%f185, [%r88+60];
	fma.rn.f32 	%f213, %f183, %f185, %f170;
	ld.shared.f32 	%f186, [%r88+92];
	fma.rn.f32 	%f212, %f183, %f186, %f172;
	ld.shared.f32 	%f187, [%r88+124];
	fma.rn.f32 	%f211, %f183, %f187, %f174;
	ld.shared.f32 	%f188, [%r88+156];
	fma.rn.f32 	%f210, %f183, %f188, %f176;
	ld.shared.f32 	%f189, [_ZZ17my_kernel_kernel0E20placeholder_d_shared+60];
	fma.rn.f32 	%f209, %f189, %f184, %f178;
	fma.rn.f32 	%f208, %f189, %f185, %f179;
	fma.rn.f32 	%f207, %f189, %f186, %f180;
	fma.rn.f32 	%f206, %f189, %f187, %f181;
	fma.rn.f32 	%f205, %f189, %f188, %f182;
	add.s32 	%r102, %r102, 1;
	add.s64 	%rd46, %rd46, 32;
	add.s32 	%r101, %r101, 8;
	add.s32 	%r100, %r100, 8;
	add.s32 	%r99, %r99, 8;
	add.s32 	%r98, %r98, 8;
	add.s32 	%r97, %r97, 8;
	add.s32 	%r96, %r96, 8;
	add.s32 	%r95, %r95, 8;
	add.s32 	%r94, %r94, 8;
	add.s32 	%r93, %r93, 8;
	add.s32 	%r92, %r92, 8;
	add.s32 	%r91, %r91, 8;
	add.s64 	%rd45, %rd45, 32;
	setp.ne.s32 	%p2, %r102, 128;
	@%p2 bra 	$L__BB0_1;
	ld.param.u64 	%rd44, [my_kernel_kernel0_param_3];
	ld.param.u64 	%rd43, [my_kernel_kernel0_param_2];
	cvta.to.global.u64 	%rd38, %rd44;
	cvta.to.global.u64 	%rd39, %rd43;
	mul.lo.s32 	%r89, %r1, 5;
	mad.lo.s32 	%r90, %r4, 50, %r89;
	mul.wide.u32 	%rd40, %r90, 4;
	add.s64 	%rd41, %rd38, %rd40;
	ld.global.nc.f32 	%f190, [%rd41];
	add.f32 	%f191, %f214, %f190;
	add.s64 	%rd42, %rd39, %rd40;
	st.global.f32 	[%rd42], %f191;
	ld.global.nc.f32 	%f192, [%rd41+4];
	add.f32 	%f193, %f213, %f192;
	st.global.f32 	[%rd42+4], %f193;
	ld.global.nc.f32 	%f194, [%rd41+8];
	add.f32 	%f195, %f212, %f194;
	st.global.f32 	[%rd42+8], %f195;
	ld.global.nc.f32 	%f196, [%rd41+12];
	add.f32 	%f197, %f211, %f196;
	st.global.f32 	[%rd42+12], %f197;
	ld.global.nc.f32 	%f198, [%rd41+16];
	add.f32 	%f199, %f210, %f198;
	st.global.f32 	[%rd42+16], %f199;
	add.f32 	%f200, %f209, %f190;
	st.global.f32 	[%rd42+4000], %f200;
	add.f32 	%f201, %f208, %f192;
	st.global.f32 	[%rd42+4004], %f201;
	add.f32 	%f202, %f207, %f194;
	st.global.f32 	[%rd42+4008], %f202;
	add.f32 	%f203, %f206, %f196;
	st.global.f32 	[%rd42+4012], %f203;
	add.f32 	%f204, %f205, %f198;
	st.global.f32 	[%rd42+4016], %f204;
	ret;

}


// ===== COMPILED SASS (sm_100) =====

	.target	sm_100

	.elftype	@"ET_EXEC"


//--------------------- .note.nv.tkinfo           --------------------------
	.section	.note.nv.tkinfo,"",@"SHT_NOTE"
	.sectionflags	@"SHF_NOTE_NV_TKINFO"
	.tkinfo
        /*0018*/ 	.word	0x00000002
        /*0030*/ 	.string	""
        /*0030*/ 	.string	"ptxas"
        /*0030*/ 	.string	"Cuda compilation tools, release 13.0, V13.0.88"
        /*0030*/ 	.string	"Build cuda_13.0.r13.0/compiler.36424714_0"
        /*0030*/ 	.string	"-arch sm_100 -m 64 "



//--------------------- .note.nv.cuinfo           --------------------------
	.section	.note.nv.cuinfo,"",@"SHT_NOTE"
	.sectionflags	@"SHF_NOTE_NV_CUINFO"
        /*0018*/ 	.short	0x0002
        /*001a*/ 	.short	0x0064
        /*001c*/ 	.short	0x0082
	.zero		2


//--------------------- .nv.info                  --------------------------
	.section	.nv.info,"",@"SHT_CUDA_INFO"
	.align	4


	//----- nvinfo : EIATTR_REGCOUNT
	.align		4
        /*0000*/ 	.byte	0x04, 0x2f
        /*0002*/ 	.short	(.L_1 - .L_0)
	.align		4
.L_0:
        /*0004*/ 	.word	index@(my_kernel_kernel0)
        /*0008*/ 	.word	0x00000038


	//----- nvinfo : EIATTR_FRAME_SIZE
	.align		4
.L_1:
        /*000c*/ 	.byte	0x04, 0x11
        /*000e*/ 	.short	(.L_3 - .L_2)
	.align		4
.L_2:
        /*0010*/ 	.word	index@(my_kernel_kernel0)
        /*0014*/ 	.word	0x00000000


	//----- nvinfo : EIATTR_MIN_STACK_SIZE
	.align		4
.L_3:
        /*0018*/ 	.byte	0x04, 0x12
        /*001a*/ 	.short	(.L_5 - .L_4)
	.align		4
.L_4:
        /*001c*/ 	.word	index@(my_kernel_kernel0)
        /*0020*/ 	.word	0x00000000
.L_5:


//--------------------- .nv.compat                --------------------------
	.section	.nv.compat,"",@"SHT_CUDA_COMPAT_INFO"
	.align	4
        /*0000*/ 	.byte	0x02, 0x09, 0x00, 0x00, 0x02, 0x02, 0x01, 0x00, 0x02, 0x05, 0x05, 0x00, 0x03, 0x07, 0x01, 0x01
        /*0010*/ 	.byte	0x02, 0x03, 0x00, 0x00, 0x02, 0x06, 0x01, 0x00, 0x04, 0x0b, 0x08, 0x00, 0x09, 0x00, 0x00, 0x00
        /*0020*/ 	.byte	0x00, 0x00, 0x00, 0x00


//--------------------- .nv.info.my_kernel_kernel0 --------------------------
	.section	.nv.info.my_kernel_kernel0,"",@"SHT_CUDA_INFO"
	.sectionflags	@""
	.align	4


	//----- nvinfo : EIATTR_CUDA_API_VERSION
	.align		4
        /*0000*/ 	.byte	0x04, 0x37
        /*0002*/ 	.short	(.L_7 - .L_6)
.L_6:
        /*0004*/ 	.word	0x00000082


	//----- nvinfo : EIATTR_KPARAM_INFO
	.align		4
.L_7:
        /*0008*/ 	.byte	0x04, 0x17
        /*000a*/ 	.short	(.L_9 - .L_8)
.L_8:
        /*000c*/ 	.word	0x00000000
        /*0010*/ 	.short	0x0003
        /*0012*/ 	.short	0x0018
        /*0014*/ 	.byte	0x00, 0xf5, 0x21, 0x00


	//----- nvinfo : EIATTR_KPARAM_INFO
	.align		4
.L_9:
        /*0018*/ 	.byte	0x04, 0x17
        /*001a*/ 	.short	(.L_11 - .L_10)
.L_10:
        /*001c*/ 	.word	0x00000000
        /*0020*/ 	.short	0x0002
        /*0022*/ 	.short	0x0010
        /*0024*/ 	.byte	0x00, 0xf5, 0x21, 0x00


	//----- nvinfo : EIATTR_KPARAM_INFO
	.align		4
.L_11:
        /*0028*/ 	.byte	0x04, 0x17
        /*002a*/ 	.short	(.L_13 - .L_12)
.L_12:
        /*002c*/ 	.word	0x00000000
        /*0030*/ 	.short	0x0001
        /*0032*/ 	.short	0x0008
        /*0034*/ 	.byte	0x00, 0xf5, 0x21, 0x00


	//----- nvinfo : EIATTR_KPARAM_INFO
	.align		4
.L_13:
        /*0038*/ 	.byte	0x04, 0x17
        /*003a*/ 	.short	(.L_15 - .L_14)
.L_14:
        /*003c*/ 	.word	0x00000000
        /*0040*/ 	.short	0x0000
        /*0042*/ 	.short	0x0000
        /*0044*/ 	.byte	0x00, 0xf5, 0x21, 0x00


	//----- nvinfo : EIATTR_SPARSE_MMA_MASK
	.align		4
.L_15:
        /*0048*/ 	.byte	0x03, 0x50
        /*004a*/ 	.short	0x0000


	//----- nvinfo : EIATTR_MAXREG_COUNT
	.align		4
        /*004c*/ 	.byte	0x03, 0x1b
        /*004e*/ 	.short	0x00ff


	//----- nvinfo : EIATTR_NUM_BARRIERS
	.align		4
        /*0050*/ 	.byte	0x02, 0x4c
        /*0052*/ 	.byte	0x01
	.zero		1


	//----- nvinfo : EIATTR_MERCURY_ISA_VERSION
	.align		4
        /*0054*/ 	.byte	0x03, 0x5f
        /*0056*/ 	.short	0x0101


	//----- nvinfo : EIATTR_VRC_CTA_INIT_COUNT
	.align		4
        /*0058*/ 	.byte	0x02, 0x4a
	.zero		1
	.zero		1


	//----- nvinfo : EIATTR_EXIT_INSTR_OFFSETS
	.align		4
        /*005c*/ 	.byte	0x04, 0x1c
        /*005e*/ 	.short	(.L_17 - .L_16)


	//   ....[0]....
.L_16:
        /*0060*/ 	.word	0x00001280


	//----- nvinfo : EIATTR_CBANK_PARAM_SIZE
	.align		4
.L_17:
        /*0064*/ 	.byte	0x03, 0x19
        /*0066*/ 	.short	0x0020


	//----- nvinfo : EIATTR_PARAM_CBANK
	.align		4
        /*0068*/ 	.byte	0x04, 0x0a
        /*006a*/ 	.short	(.L_19 - .L_18)
	.align		4
.L_18:
        /*006c*/ 	.word	index@(.nv.constant0.my_kernel_kernel0)
        /*0070*/ 	.short	0x0380
        /*0072*/ 	.short	0x0020


	//----- nvinfo : EIATTR_SW_WAR
	.align		4
.L_19:
        /*0074*/ 	.byte	0x04, 0x36
        /*0076*/ 	.short	(.L_21 - .L_20)
.L_20:
        /*0078*/ 	.word	0x00000008
.L_21:


//--------------------- .nv.callgraph             --------------------------
	.section	.nv.callgraph,"",@"SHT_CUDA_CALLGRAPH"
	.align	4
	.sectionentsize	8
	.align		4
        /*0000*/ 	.word	0x00000000
	.align		4
        /*0004*/ 	.word	0xffffffff
	.align		4
        /*0008*/ 	.word	0x00000000
	.align		4
        /*000c*/ 	.word	0xfffffffe
	.align		4
        /*0010*/ 	.word	0x00000000
	.align		4
        /*0014*/ 	.word	0xfffffffd
	.align		4
        /*0018*/ 	.word	0x00000000
	.align		4
        /*001c*/ 	.word	0xfffffffc


//--------------------- .text.my_kernel_kernel0   --------------------------
	.section	.text.my_kernel_kernel0,"ax",@progbits
	.align	128
        .global         my_kernel_kernel0
        .type           my_kernel_kernel0,@function
        .size           my_kernel_kernel0,(.L_x_2 - my_kernel_kernel0)
        .other          my_kernel_kernel0,@"STO_CUDA_ENTRY STV_DEFAULT"
my_kernel_kernel0:
.text.my_kernel_kernel0:
[----:B------:R-:W-:Y:S01]  /*0000*/  LDC R1, c[0x0][0x37c] ;  /* 0x0000df00ff017b82 */ /* 0x000fe20000000800 */
[----:B------:R-:W0:Y:S07]  /*0010*/  S2R R0, SR_TID.X ;  /* 0x0000000000007919 */ /* 0x000e2e0000002100 */
[----:B------:R-:W1:Y:S01]  /*0020*/  LDC.64 R8, c[0x0][0x380] ;  /* 0x0000e000ff087b82 */ /* 0x000e620000000a00 */
[----:B------:R-:W-:Y:S01]  /*0030*/  UMOV UR4, 0x400 ;  /* 0x0000040000047882 */ /* 0x000fe20000000000 */
[----:B------:R-:W-:Y:S01]  /*0040*/  HFMA2 R50, -RZ, RZ, 0, 0 ;  /* 0x00000000ff327431 */ /* 0x000fe200000001ff */
[----:B------:R-:W2:Y:S01]  /*0050*/  S2R R2, SR_CTAID.X ;  /* 0x0000000000027919 */ /* 0x000ea20000002500 */
[----:B------:R-:W-:Y:S01]  /*0060*/  UIADD3 UR5, UPT, UPT, UR4, 0x40, URZ ;  /* 0x0000004004057890 */ /* 0x000fe2000fffe0ff */
[----:B------:R-:W-:-:S02]  /*0070*/  CS2R R38, SRZ ;  /* 0x0000000000267805 */ /* 0x000fc4000001ff00 */
[----:B------:R-:W-:Y:S02]  /*0080*/  CS2R R36, SRZ ;  /* 0x0000000000247805 */ /* 0x000fe4000001ff00 */
[----:B------:R-:W-:Y:S01]  /*0090*/  CS2R R48, SRZ ;  /* 0x0000000000307805 */ /* 0x000fe2000001ff00 */
[----:B------:R-:W3:Y:S01]  /*00a0*/  S2UR UR6, SR_CgaCtaId ;  /* 0x00000000000679c3 */ /* 0x000ee20000008800 */
[----:B------:R-:W-:Y:S02]  /*00b0*/  MOV R40, RZ ;  /* 0x000000ff00287202 */ /* 0x000fe40000000f00 */
[----:B------:R-:W-:Y:S01]  /*00c0*/  CS2R R34, SRZ ;  /* 0x0000000000227805 */ /* 0x000fe2000001ff00 */
[----:B------:R-:W4:Y:S01]  /*00d0*/  LDCU.64 UR8, c[0x0][0x358] ;  /* 0x00006b00ff0877ac */ /* 0x000f220008000a00 */
[C---:B0-----:R-:W-:Y:S01]  /*00e0*/  SHF.L.U32 R3, R0.reuse, 0x7, RZ ;  /* 0x0000000700037819 */ /* 0x041fe200000006ff */
[----:B---3--:R-:W-:Y:S01]  /*00f0*/  ULEA UR5, UR6, UR5, 0x18 ;  /* 0x0000000506057291 */ /* 0x008fe2000f8ec0ff */
[----:B------:R-:W-:Y:S01]  /*0100*/  SHF.L.U32 R4, R0, 0x1, RZ ;  /* 0x0000000100047819 */ /* 0x000fe200000006ff */
[----:B------:R-:W-:Y:S01]  /*0110*/  ULEA UR4, UR6, UR4, 0x18 ;  /* 0x0000000406047291 */ /* 0x000fe2000f8ec0ff */
[----:B------:R-:W-:-:S02]  /*0120*/  IADD3 R5, PT, PT, R3, 0x500, RZ ;  /* 0x0000050003057810 */ /* 0x000fc40007ffe0ff */
[----:B------:R-:W-:Y:S02]  /*0130*/  LOP3.LUT R13, R3, 0x1fc07, R0, 0xc8, !PT ;  /* 0x0001fc07030d7812 */ /* 0x000fe400078ec800 */
[C---:B------:R-:W-:Y:S02]  /*0140*/  LOP3.LUT R5, R0.reuse, 0xc00, R5, 0xf8, !PT ;  /* 0x00000c0000057812 */ /* 0x040fe400078ef805 */
[----:B------:R-:W-:Y:S01]  /*0150*/  SHF.L.U32 R3, R0, 0x8, RZ ;  /* 0x0000000800037819 */ /* 0x000fe200000006ff */
[--C-:B-1----:R-:W-:Y:S01]  /*0160*/  IMAD.WIDE.U32 R12, R13, 0x4, R8.reuse ;  /* 0x000000040d0c7825 */ /* 0x102fe200078e0008 */
[----:B------:R-:W-:Y:S02]  /*0170*/  LOP3.LUT R4, R4, 0x6, RZ, 0xc0, !PT ;  /* 0x0000000604047812 */ /* 0x000fe400078ec0ff */
[----:B------:R-:W-:Y:S01]  /*0180*/  IADD3 R6, PT, PT, R3, 0xa00, RZ ;  /* 0x00000a0003067810 */ /* 0x000fe20007ffe0ff */
[----:B------:R-:W-:Y:S01]  /*0190*/  IMAD.WIDE.U32 R8, R5, 0x4, R8 ;  /* 0x0000000405087825 */ /* 0x000fe200078e0008 */
[----:B------:R-:W-:-:S02]  /*01a0*/  LOP3.LUT R5, R3, 0x3fc00, RZ, 0xc0, !PT ;  /* 0x0003fc0003057812 */ /* 0x000fc400078ec0ff */
[C---:B------:R-:W-:Y:S02]  /*01b0*/  IADD3 R11, PT, PT, R3.reuse, 0x4600, RZ ;  /* 0x00004600030b7810 */ /* 0x040fe40007ffe0ff */
[C---:B------:R-:W-:Y:S01]  /*01c0*/  IADD3 R7, PT, PT, R3.reuse, 0x1e00, RZ ;  /* 0x00001e0003077810 */ /* 0x040fe20007ffe0ff */
[----:B--2---:R-:W-:Y:S01]  /*01d0*/  IMAD R5, R2, 0xc800, R5 ;  /* 0x0000c80002057824 */ /* 0x004fe200078e0205 */
[C---:B------:R-:W-:Y:S02]  /*01e0*/  IADD3 R10, PT, PT, R3.reuse, 0x3200, RZ ;  /* 0x00003200030a7810 */ /* 0x040fe40007ffe0ff */
[C---:B------:R-:W-:Y:S02]  /*01f0*/  IADD3 R15, PT, PT, R3.reuse, 0x5a00, RZ ;  /* 0x00005a00030f7810 */ /* 0x040fe40007ffe0ff */
[C---:B------:R-:W-:Y:S02]  /*0200*/  IADD3 R16, PT, PT, R3.reuse, 0x6e00, RZ ;  /* 0x00006e0003107810 */ /* 0x040fe40007ffe0ff */
[----:B------:R-:W-:-:S02]  /*0210*/  IADD3 R18, PT, PT, R3, 0x8200, RZ ;  /* 0x0000820003127810 */ /* 0x000fc40007ffe0ff */
[C---:B------:R-:W-:Y:S02]  /*0220*/  IADD3 R20, PT, PT, R3.reuse, 0x9600, RZ ;  /* 0x0000960003147810 */ /* 0x040fe40007ffe0ff */
[C---:B------:R-:W-:Y:S02]  /*0230*/  IADD3 R22, PT, PT, R3.reuse, 0xaa00, RZ ;  /* 0x0000aa0003167810 */ /* 0x040fe40007ffe0ff */
[----:B------:R-:W-:Y:S02]  /*0240*/  IADD3 R24, PT, PT, R3, 0xbe00, RZ ;  /* 0x0000be0003187810 */ /* 0x000fe40007ffe0ff */
[----:B------:R-:W-:Y:S02]  /*0250*/  LOP3.LUT R3, R6, 0x7fc00, RZ, 0xc0, !PT ;  /* 0x0007fc0006037812 */ /* 0x000fe400078ec0ff */
[----:B------:R-:W-:Y:S02]  /*0260*/  LOP3.LUT R11, R11, 0x7fc00, RZ, 0xc0, !PT ;  /* 0x0007fc000b0b7812 */ /* 0x000fe400078ec0ff */
[----:B------:R-:W-:Y:S01]  /*0270*/  IADD3 R45, PT, PT, R5, R4, RZ ;  /* 0x00000004052d7210 */ /* 0x000fe20007ffe0ff */
[C---:B------:R-:W-:Y:S01]  /*0280*/  IMAD R3, R2.reuse, 0xc800, R3 ;  /* 0x0000c80002037824 */ /* 0x040fe200078e0203 */
[----:B------:R-:W-:Y:S01]  /*0290*/  LOP3.LUT R7, R7, 0x7fc00, RZ, 0xc0, !PT ;  /* 0x0007fc0007077812 */ /* 0x000fe200078ec0ff */
[----:B------:R-:W-:Y:S01]  /*02a0*/  IMAD R11, R2, 0xc800, R11 ;  /* 0x0000c800020b7824 */ /* 0x000fe200078e020b */
[----:B------:R-:W-:-:S02]  /*02b0*/  LOP3.LUT R5, R10, 0x7fc00, RZ, 0xc0, !PT ;  /* 0x0007fc000a057812 */ /* 0x000fc400078ec0ff */
[----:B------:R-:W-:Y:S01]  /*02c0*/  LOP3.LUT R14, R4, 0x4, RZ, 0x3c, !PT ;  /* 0x00000004040e7812 */ /* 0x000fe200078e3cff */
[C---:B------:R-:W-:Y:S01]  /*02d0*/  IMAD R7, R2.reuse, 0xc800, R7 ;  /* 0x0000c80002077824 */ /* 0x040fe200078e0207 */
[----:B------:R-:W-:Y:S01]  /*02e0*/  LOP3.LUT R15, R15, 0x7fc00, RZ, 0xc0, !PT ;  /* 0x0007fc000f0f7812 */ /* 0x000fe200078ec0ff */
[----:B------:R-:W-:Y:S01]  /*02f0*/  IMAD R5, R2, 0xc800, R5 ;  /* 0x0000c80002057824 */ /* 0x000fe200078e0205 */
[----:B------:R-:W-:Y:S02]  /*0300*/  LOP3.LUT R17, R16, 0x7fc00, RZ, 0xc0, !PT ;  /* 0x0007fc0010117812 */ /* 0x000fe400078ec0ff */
[----:B------:R-:W-:Y:S01]  /*0310*/  LOP3.LUT R19, R18, 0x7fc00, RZ, 0xc0, !PT ;  /* 0x0007fc0012137812 */ /* 0x000fe200078ec0ff */
[----:B------:R-:W-:Y:S01]  /*0320*/  IMAD R15, R2, 0xc800, R15 ;  /* 0x0000c800020f7824 */ /* 0x000fe200078e020f */
[----:B------:R-:W-:Y:S01]  /*0330*/  LOP3.LUT R21, R20, 0x7fc00, RZ, 0xc0, !PT ;  /* 0x0007fc0014157812 */ /* 0x000fe200078ec0ff */
[----:B------:R-:W-:Y:S01]  /*0340*/  IMAD R17, R2, 0xc800, R17 ;  /* 0x0000c80002117824 */ /* 0x000fe200078e0211 */
[----:B------:R-:W-:Y:S01]  /*0350*/  LOP3.LUT R23, R22, 0x7fc00, RZ, 0xc0, !PT ;  /* 0x0007fc0016177812 */ /* 0x000fe200078ec0ff */
[----:B------:R-:W-:Y:S01]  /*0360*/  IMAD R19, R2, 0xc800, R19 ;  /* 0x0000c80002137824 */ /* 0x000fe200078e0213 */
[----:B------:R-:W-:Y:S01]  /*0370*/  LOP3.LUT R25, R24, 0x7fc00, RZ, 0xc0, !PT ;  /* 0x0007fc0018197812 */ /* 0x000fe200078ec0ff */
[C---:B------:R-:W-:Y:S01]  /*0380*/  IMAD R21, R2.reuse, 0xc800, R21 ;  /* 0x0000c80002157824 */ /* 0x040fe200078e0215 */
[----:B------:R-:W-:Y:S01]  /*0390*/  IADD3 R44, PT, PT, R3, R14, RZ ;  /* 0x0000000e032c7210 */ /* 0x000fe20007ffe0ff */
[----:B------:R-:W-:Y:S01]  /*03a0*/  IMAD R23, R2, 0xc800, R23 ;  /* 0x0000c80002177824 */ /* 0x000fe200078e0217 */
[----:B------:R-:W-:Y:S01]  /*03b0*/  IADD3 R3, PT, PT, R14, R11, RZ ;  /* 0x0000000b0e037210 */ /* 0x000fe20007ffe0ff */
[----:B------:R-:W-:Y:S01]  /*03c0*/  IMAD R25, R2, 0xc800, R25 ;  /* 0x0000c80002197824 */ /* 0x000fe200078e0219 */
[----:B------:R-:W-:-:S02]  /*03d0*/  IADD3 R11, P0, PT, R8, 0x8, RZ ;  /* 0x00000008080b7810 */ /* 0x000fc40007f1e0ff */
[C---:B------:R-:W-:Y:S02]  /*03e0*/  IADD3 R43, PT, PT, R14.reuse, R7, RZ ;  /* 0x000000070e2b7210 */ /* 0x040fe40007ffe0ff */
[C---:B------:R-:W-:Y:S02]  /*03f0*/  IADD3 R42, PT, PT, R14.reuse, R5, RZ ;  /* 0x000000050e2a7210 */ /* 0x040fe40007ffe0ff */
[C---:B------:R-:W-:Y:S02]  /*0400*/  IADD3 R4, PT, PT, R14.reuse, R15, RZ ;  /* 0x0000000f0e047210 */ /* 0x040fe40007ffe0ff */
[C---:B------:R-:W-:Y:S02]  /*0410*/  IADD3 R5, PT, PT, R14.reuse, R17, RZ ;  /* 0x000000110e057210 */ /* 0x040fe40007ffe0ff */
[C---:B------:R-:W-:Y:S02]  /*0420*/  IADD3 R6, PT, PT, R14.reuse, R19, RZ ;  /* 0x000000130e067210 */ /* 0x040fe40007ffe0ff */
[----:B------:R-:W-:-:S02]  /*0430*/  IADD3 R7, PT, PT, R14, R21, RZ ;  /* 0x000000150e077210 */ /* 0x000fc40007ffe0ff */
[C---:B------:R-:W-:Y:S02]  /*0440*/  IADD3 R10, PT, PT, R14.reuse, R23, RZ ;  /* 0x000000170e0a7210 */ /* 0x040fe40007ffe0ff */
[----:B------:R-:W-:Y:S02]  /*0450*/  IADD3 R8, PT, PT, R14, R25, RZ ;  /* 0x000000190e087210 */ /* 0x000fe40007ffe0ff */
[----:B------:R-:W-:Y:S02]  /*0460*/  MOV R29, R12 ;  /* 0x0000000c001d7202 */ /* 0x000fe40000000f00 */
[----:B------:R-:W-:Y:S02]  /*0470*/  MOV R28, R13 ;  /* 0x0000000d001c7202 */ /* 0x000fe40000000f00 */
[----:B------:R-:W-:Y:S02]  /*0480*/  IADD3.X R9, PT, PT, RZ, R9, RZ, P0, !PT ;  /* 0x00000009ff097210 */ /* 0x000fe400007fe4ff */
[----:B------:R-:W-:-:S02]  /*0490*/  LEA R46, R0, UR5, 0x3 ;  /* 0x00000005002e7c11 */ /* 0x000fc4000f8e18ff */
[----:B------:R-:W-:Y:S01]  /*04a0*/  LEA R47, R0, UR4, 0x2 ;  /* 0x00000004002f7c11 */ /* 0x000fe2000f8e10ff */
[----:B----4-:R-:W-:-:S06]  /*04b0*/  UMOV UR4, URZ ;  /* 0x000000ff00047c82 */ /* 0x010fcc0008000000 */
.L_x_0:
[----:B------:R-:W0:Y:S08]  /*04c0*/  LDC.64 R32, c[0x0][0x388] ;  /* 0x0000e200ff207b82 */ /* 0x000e300000000a00 */
[----:B------:R-:W-:Y:S01]  /*04d0*/  BAR.SYNC.DEFER_BLOCKING 0x0 ;  /* 0x0000000000007b1d */ /* 0x000fe20000010000 */
[----:B------:R-:W-:Y:S02]  /*04e0*/  ISETP.GT.U32.AND P0, PT, R0, 0x5, PT ;  /* 0x000000050000780c */ /* 0x000fe40003f04070 */
[----:B------:R-:W-:-:S02]  /*04f0*/  MOV R18, R29 ;  /* 0x0000001d00127202 */ /* 0x000fc40000000f00 */
[----:B------:R-:W-:-:S05]  /*0500*/  MOV R19, R28 ;  /* 0x0000001c00137202 */ /* 0x000fca0000000f00 */
[----:B------:R-:W2:Y:S04]  /*0510*/  LDG.E.CONSTANT R30, desc[UR8][R18.64] ;  /* 0x00000008121e7981 */ /* 0x000ea8000c1e9900 */
[----:B------:R-:W-:Y:S02]  /*0520*/  @!P0 MOV R12, R11 ;  /* 0x0000000b000c8202 */ /* 0x000fe40000000f00 */
[----:B------:R-:W-:-:S05]  /*0530*/  @!P0 MOV R13, R9 ;  /* 0x00000009000d8202 */ /* 0x000fca0000000f00 */
[----:B------:R-:W3:Y:S01]  /*0540*/  @!P0 LDG.E.CONSTANT R41, desc[UR8][R12.64] ;  /* 0x000000080c298981 */ /* 0x000ee2000c1e9900 */
[----:B0-----:R-:W-:-:S05]  /*0550*/  IMAD.WIDE.U32 R52, R45, 0x4, R32 ;  /* 0x000000042d347825 */ /* 0x001fca00078e0020 */
[----:B------:R-:W4:Y:S04]  /*0560*/  LDG.E.64.CONSTANT R16, desc[UR8][R52.64] ;  /* 0x0000000834107981 */ /* 0x000f28000c1e9b00 */
[----:B------:R-:W5:Y:S04]  /*0570*/  LDG.E.64.CONSTANT R12, desc[UR8][R52.64+0x5000] ;  /* 0x00500008340c7981 */ /* 0x000f68000c1e9b00 */
[----:B------:R-:W5:Y:S04]  /*0580*/  LDG.E.64.CONSTANT R14, desc[UR8][R52.64+0xa000] ;  /* 0x00a00008340e7981 */ /* 0x000f68000c1e9b00 */
[----:B------:R-:W5:Y:S04]  /*0590*/  LDG.E.64.CONSTANT R18, desc[UR8][R52.64+0x14000] ;  /* 0x0140000834127981 */ /* 0x000f68000c1e9b00 */
[----:B------:R-:W5:Y:S04]  /*05a0*/  LDG.E.64.CONSTANT R20, desc[UR8][R52.64+0x19000] ;  /* 0x0190000834147981 */ /* 0x000f68000c1e9b00 */
[----:B------:R-:W5:Y:S04]  /*05b0*/  LDG.E.64.CONSTANT R22, desc[UR8][R52.64+0x1e000] ;  /* 0x01e0000834167981 */ /* 0x000f68000c1e9b00 */
[----:B------:R-:W5:Y:S04]  /*05c0*/  LDG.E.64.CONSTANT R24, desc[UR8][R52.64+0x23000] ;  /* 0x0230000834187981 */ /* 0x000f68000c1e9b00 */
[----:B------:R-:W5:Y:S04]  /*05d0*/  LDG.E.64.CONSTANT R26, desc[UR8][R52.64+0x28000] ;  /* 0x02800008341a7981 */ /* 0x000f68000c1e9b00 */
[----:B--2---:R0:W-:Y:S04]  /*05e0*/  STS [R47], R30 ;  /* 0x0000001e2f007388 */ /* 0x0041e80000000800 */
[----:B0-----:R-:W2:Y:S04]  /*05f0*/  LDG.E.64.CONSTANT R30, desc[UR8][R52.64+0x2d000] ;  /* 0x02d00008341e7981 */ /* 0x001ea8000c1e9b00 */
[----:B---3--:R-:W-:Y:S04]  /*0600*/  @!P0 STS [R47+0x28], R41 ;  /* 0x000028292f008388 */ /* 0x008fe80000000800 */
[----:B----4-:R0:W-:Y:S04]  /*0610*/  STS.64 [R46], R16 ;  /* 0x000000102e007388 */ /* 0x0101e80000000a00 */
[----:B0-----:R-:W3:Y:S04]  /*0620*/  LDG.E.64.CONSTANT R16, desc[UR8][R52.64+0xf000] ;  /* 0x00f0000834107981 */ /* 0x001ee8000c1e9b00 */
[----:B-----5:R0:W-:Y:S04]  /*0630*/  STS.64 [R46+0xa0], R12 ;  /* 0x0000a00c2e007388 */ /* 0x0201e80000000a00 */
[----:B------:R1:W-:Y:S04]  /*0640*/  STS.64 [R46+0x140], R14 ;  /* 0x0001400e2e007388 */ /* 0x0003e80000000a00 */
[----:B------:R4:W-:Y:S04]  /*0650*/  STS.64 [R46+0x280], R18 ;  /* 0x000280122e007388 */ /* 0x0009e80000000a00 */
[----:B------:R5:W-:Y:S01]  /*0660*/  STS.64 [R46+0x320], R20 ;  /* 0x000320142e007388 */ /* 0x000be20000000a00 */
[----:B0-----:R-:W-:-:S03]  /*0670*/  IMAD.WIDE.U32 R12, R44, 0x4, R32 ;  /* 0x000000042c0c7825 */ /* 0x001fc600078e0020 */
[----:B------:R0:W-:Y:S01]  /*0680*/  STS.64 [R46+0x3c0], R22 ;  /* 0x0003c0162e007388 */ /* 0x0001e20000000a00 */
[----:B-1----:R-:W-:-:S03]  /*0690*/  IMAD.WIDE.U32 R14, R43, 0x4, R32 ;  /* 0x000000042b0e7825 */ /* 0x002fc600078e0020 */
[----:B------:R1:W-:Y:S01]  /*06a0*/  STS.64 [R46+0x460], R24 ;  /* 0x000460182e007388 */ /* 0x0003e20000000a00 */
[----:B----4-:R-:W-:-:S03]  /*06b0*/  IMAD.WIDE.U32 R18, R3, 0x4, R32 ;  /* 0x0000000403127825 */ /* 0x010fc600078e0020 */
[----:B------:R4:W-:Y:S01]  /*06c0*/  STS.64 [R46+0x500], R26 ;  /* 0x0005001a2e007388 */ /* 0x0009e20000000a00 */
[----:B-----5:R-:W-:-:S03]  /*06d0*/  IMAD.WIDE.U32 R20, R4, 0x4, R32 ;  /* 0x0000000404147825 */ /* 0x020fc600078e0020 */
[----:B------:R-:W5:Y:S01]  /*06e0*/  LDG.E.64.CONSTANT R12, desc[UR8][R12.64] ;  /* 0x000000080c0c7981 */ /* 0x000f62000c1e9b00 */
[----:B0-----:R-:W-:-:S03]  /*06f0*/  IMAD.WIDE.U32 R22, R5, 0x4, R32 ;  /* 0x0000000405167825 */ /* 0x001fc600078e0020 */
[----:B------:R-:W5:Y:S01]  /*0700*/  LDG.E.64.CONSTANT R14, desc[UR8][R14.64] ;  /* 0x000000080e0e7981 */ /* 0x000f62000c1e9b00 */
[----:B-1----:R-:W-:-:S03]  /*0710*/  IMAD.WIDE.U32 R24, R6, 0x4, R32 ;  /* 0x0000000406187825 */ /* 0x002fc600078e0020 */
[----:B------:R-:W5:Y:S01]  /*0720*/  LDG.E.64.CONSTANT R18, desc[UR8][R18.64] ;  /* 0x0000000812127981 */ /* 0x000f62000c1e9b00 */
[----:B----4-:R-:W-:-:S03]  /*0730*/  IMAD.WIDE.U32 R26, R7, 0x4, R32 ;  /* 0x00000004071a7825 */ /* 0x010fc600078e0020 */
[----:B------:R-:W4:Y:S04]  /*0740*/  LDG.E.64.CONSTANT R20, desc[UR8][R20.64] ;  /* 0x0000000814147981 */ /* 0x000f28000c1e9b00 */
[----:B------:R-:W4:Y:S04]  /*0750*/  LDG.E.64.CONSTANT R22, desc[UR8][R22.64] ;  /* 0x0000000816167981 */ /* 0x000f28000c1e9b00 */
[----:B------:R-:W4:Y:S04]  /*0760*/  LDG.E.64.CONSTANT R24, desc[UR8][R24.64] ;  /* 0x0000000818187981 */ /* 0x000f28000c1e9b00 */
[----:B------:R-:W4:Y:S04]  /*0770*/  LDG.E.64.CONSTANT R26, desc[UR8][R26.64] ;  /* 0x000000081a1a7981 */ /* 0x000f28000c1e9b00 */
[----:B--2---:R0:W-:Y:S02]  /*0780*/  STS.64 [R46+0x5a0], R30 ;  /* 0x0005a01e2e007388 */ /* 0x0041e40000000a00 */
[----:B0-----:R-:W-:-:S06]  /*0790*/  IMAD.WIDE.U32 R30, R10, 0x4, R32 ;  /* 0x000000040a1e7825 */ /* 0x001fcc00078e0020 */
[----:B------:R-:W2:Y:S04]  /*07a0*/  LDG.E.64.CONSTANT R30, desc[UR8][R30.64] ;  /* 0x000000081e1e7981 */ /* 0x000ea8000c1e9b00 */
[----:B---3--:R0:W-:Y:S02]  /*07b0*/  STS.64 [R46+0x1e0], R16 ;  /* 0x0001e0102e007388 */ /* 0x0081e40000000a00 */
[----:B0-----:R-:W-:-:S04]  /*07c0*/  IMAD.WIDE.U32 R16, R42, 0x4, R32 ;  /* 0x000000042a107825 */ /* 0x001fc800078e0020 */
[----:B------:R-:W-:Y:S02]  /*07d0*/  IMAD.WIDE.U32 R32, R8, 0x4, R32 ;  /* 0x0000000408207825 */ /* 0x000fe400078e0020 */
[----:B------:R-:W3:Y:S04]  /*07e0*/  LDG.E.64.CONSTANT R16, desc[UR8][R16.64] ;  /* 0x0000000810107981 */ /* 0x000ee8000c1e9b00 */
[----:B------:R-:W3:Y:S01]  /*07f0*/  LDG.E.64.CONSTANT R32, desc[UR8][R32.64] ;  /* 0x0000000820207981 */ /* 0x000ee2000c1e9b00 */
[----:B------:R-:W0:Y:S03]  /*0800*/  S2UR UR6, SR_CgaCtaId ;  /* 0x00000000000679c3 */ /* 0x000e260000008800 */
[----:B-----5:R-:W-:Y:S04]  /*0810*/  STS.64 [R46+0x50], R12 ;  /* 0x0000500c2e007388 */ /* 0x020fe80000000a00 */
[----:B------:R-:W-:Y:S04]  /*0820*/  STS.64 [R46+0xf0], R14 ;  /* 0x0000f00e2e007388 */ /* 0x000fe80000000a00 */
[----:B------:R-:W-:Y:S04]  /*0830*/  STS.64 [R46+0x230], R18 ;  /* 0x000230122e007388 */ /* 0x000fe80000000a00 */
[----:B----4-:R-:W-:Y:S04]  /*0840*/  STS.64 [R46+0x2d0], R20 ;  /* 0x0002d0142e007388 */ /* 0x010fe80000000a00 */
[----:B------:R-:W-:Y:S04]  /*0850*/  STS.64 [R46+0x370], R22 ;  /* 0x000370162e007388 */ /* 0x000fe80000000a00 */
[----:B------:R-:W-:Y:S04]  /*0860*/  STS.64 [R46+0x410], R24 ;  /* 0x000410182e007388 */ /* 0x000fe80000000a00 */
[----:B------:R-:W-:Y:S01]  /*0870*/  STS.64 [R46+0x4b0], R26 ;  /* 0x0004b01a2e007388 */ /* 0x000fe20000000a00 */
[----:B------:R-:W-:-:S02]  /*0880*/  UMOV UR5, 0x400 ;  /* 0x0000040000057882 */ /* 0x000fc40000000000 */
[----:B0-----:R-:W-:Y:S01]  /*0890*/  ULEA UR5, UR6, UR5, 0x18 ;  /* 0x0000000506057291 */ /* 0x001fe2000f8ec0ff */
[----:B------:R-:W-:Y:S01]  /*08a0*/  IMAD R41, R0, 0x98, R46 ;  /* 0x0000009800297824 */ /* 0x000fe200078e022e */
[----:B------:R-:W-:Y:S01]  /*08b0*/  UIADD3 UR4, UPT, UPT, UR4, 0x1, URZ ;  /* 0x0000000104047890 */ /* 0x000fe2000fffe0ff */
[----:B------:R-:W-:-:S03]  /*08c0*/  IADD3 R29, P0, PT, R29, 0x20, RZ ;  /* 0x000000201d1d7810 */ /* 0x000fc60007f1e0ff */
[----:B------:R-:W-:Y:S01]  /*08d0*/  UISETP.NE.AND UP0, UPT, UR4, 0x80, UPT ;  /* 0x000000800400788c */ /* 0x000fe2000bf05270 */
[----:B------:R-:W-:Y:S02]  /*08e0*/  IADD3.X R28, PT, PT, RZ, R28, RZ, P0, !PT ;  /* 0x0000001cff1c7210 */ /* 0x000fe400007fe4ff */
[----:B------:R-:W-:Y:S02]  /*08f0*/  IADD3 R11, P0, PT, R11, 0x20, RZ ;  /* 0x000000200b0b7810 */ /* 0x000fe40007f1e0ff */
[----:B------:R-:W-:Y:S02]  /*0900*/  IADD3 R45, PT, PT, R45, 0x8, RZ ;  /* 0x000000082d2d7810 */ /* 0x000fe40007ffe0ff */
[----:B------:R-:W-:Y:S02]  /*0910*/  IADD3 R44, PT, PT, R44, 0x8, RZ ;  /* 0x000000082c2c7810 */ /* 0x000fe40007ffe0ff */
[----:B------:R-:W-:Y:S02]  /*0920*/  IADD3 R43, PT, PT, R43, 0x8, RZ ;  /* 0x000000082b2b7810 */ /* 0x000fe40007ffe0ff */
[----:B------:R-:W-:-:S02]  /*0930*/  IADD3 R42, PT, PT, R42, 0x8, RZ ;  /* 0x000000082a2a7810 */ /* 0x000fc40007ffe0ff */
[----:B------:R-:W-:Y:S02]  /*0940*/  IADD3 R3, PT, PT, R3, 0x8, RZ ;  /* 0x0000000803037810 */ /* 0x000fe40007ffe0ff */
[----:B------:R-:W-:Y:S02]  /*0950*/  IADD3 R4, PT, PT, R4, 0x8, RZ ;  /* 0x0000000804047810 */ /* 0x000fe40007ffe0ff */
[----:B------:R-:W-:Y:S02]  /*0960*/  IADD3 R5, PT, PT, R5, 0x8, RZ ;  /* 0x0000000805057810 */ /* 0x000fe40007ffe0ff */
[----:B------:R-:W-:Y:S02]  /*0970*/  IADD3 R6, PT, PT, R6, 0x8, RZ ;  /* 0x0000000806067810 */ /* 0x000fe40007ffe0ff */
[----:B------:R-:W-:Y:S01]  /*0980*/  IADD3 R7, PT, PT, R7, 0x8, RZ ;  /* 0x0000000807077810 */ /* 0x000fe20007ffe0ff */
[----:B--2---:R-:W-:Y:S04]  /*0990*/  STS.64 [R46+0x550], R30 ;  /* 0x0005501e2e007388 */ /* 0x004fe80000000a00 */
[----:B---3--:R-:W-:Y:S04]  /*09a0*/  STS.64 [R46+0x190], R16 ;  /* 0x000190102e007388 */ /* 0x008fe80000000a00 */
[----:B------:R-:W-:Y:S01]  /*09b0*/  STS.64 [R46+0x5f0], R32 ;  /* 0x0005f0202e007388 */ /* 0x000fe20000000a00 */
[----:B------:R-:W-:Y:S06]  /*09c0*/  BAR.SYNC.DEFER_BLOCKING 0x0 ;  /* 0x0000000000007b1d */ /* 0x000fec0000010000 */
[----:B------:R-:W-:Y:S04]  /*09d0*/  LDS.64 R30, [R41] ;  /* 0x00000000291e7984 */ /* 0x000fe80000000a00 */
[----:B------:R-:W0:Y:S04]  /*09e0*/  LDS.128 R12, [UR5] ;  /* 0x00000005ff0c7984 */ /* 0x000e280008000c00 */
[----:B------:R-:W1:Y:S04]  /*09f0*/  LDS.128 R16, [UR5+0x20] ;  /* 0x00002005ff107984 */ /* 0x000e680008000c00 */
[----:B------:R-:W2:Y:S04]  /*0a00*/  LDS.64 R20, [R41+0x20] ;  /* 0x0000200029147984 */ /* 0x000ea80000000a00 */
[----:B------:R-:W3:Y:S04]  /*0a10*/  LDS.64 R24, [R41+0x60] ;  /* 0x0000600029187984 */ /* 0x000ee80000000a00 */
[----:B------:R-:W4:Y:S04]  /*0a20*/  LDS.64 R22, [R41+0x40] ;  /* 0x0000400029167984 */ /* 0x000f280000000a00 */
[----:B------:R-:W5:Y:S01]  /*0a30*/  LDS.64 R26, [R41+0x80] ;  /* 0x00008000291a7984 */ /* 0x000f620000000a00 */
[----:B0-----:R-:W-:Y:S01]  /*0a40*/  FFMA R32, R12, R30, R34 ;  /* 0x0000001e0c207223 */ /* 0x001fe20000000022 */
[----:B-1----:R-:W-:Y:S01]  /*0a50*/  FFMA R30, R30, R16, R48 ;  /* 0x000000101e1e7223 */ /* 0x002fe20000000030 */
[----:B--2---:R-:W-:-:S02]  /*0a60*/  FFMA R48, R12, R20, R35 ;  /* 0x000000140c307223 */ /* 0x004fc40000000023 */
[----:B------:R-:W0:Y:S01]  /*0a70*/  LDS.64 R34, [R41+0x8] ;  /* 0x0000080029227984 */ /* 0x000e220000000a00 */
[----:B------:R-:W-:Y:S01]  /*0a80*/  FFMA R20, R20, R16, R49 ;  /* 0x0000001014147223 */ /* 0x000fe20000000031 */
[----:B---3--:R-:W-:Y:S01]  /*0a90*/  FFMA R51, R12, R24, R36 ;  /* 0x000000180c337223 */ /* 0x008fe20000000024 */
[----:B------:R-:W-:Y:S01]  /*0aa0*/  FFMA R24, R24, R16, R39 ;  /* 0x0000001018187223 */ /* 0x000fe20000000027 */
[----:B------:R-:W-:Y:S01]  /*0ab0*/  FFMA R53, R13, R31, R32 ;  /* 0x0000001f0d357223 */ /* 0x000fe20000000020 */
[----:B----4-:R-:W-:Y:S01]  /*0ac0*/  FFMA R49, R12, R22, R38 ;  /* 0x000000160c317223 */ /* 0x010fe20000000026 */
[----:B------:R-:W-:Y:S01]  /*0ad0*/  FFMA R22, R22, R16, R37 ;  /* 0x0000001016167223 */ /* 0x000fe20000000025 */
[----:B------:R-:W1:Y:S01]  /*0ae0*/  LDS.64 R38, [R41+0x48] ;  /* 0x0000480029267984 */ /* 0x000e620000000a00 */
[----:B-----5:R-:W-:-:S03]  /*0af0*/  FFMA R12, R12, R26, R40 ;  /* 0x0000001a0c0c7223 */ /* 0x020fc60000000028 */
[----:B------:R-:W2:Y:S01]  /*0b00*/  LDS.64 R32, [R41+0x68] ;  /* 0x0000680029207984 */ /* 0x000ea20000000a00 */
[----:B------:R-:W-:-:S03]  /*0b10*/  FFMA R40, R31, R17, R30 ;  /* 0x000000111f287223 */ /* 0x000fc6000000001e */
[----:B------:R-:W3:Y:S04]  /*0b20*/  LDS.64 R36, [R41+0x28] ;  /* 0x0000280029247984 */ /* 0x000ee80000000a00 */
[----:B------:R-:W4:Y:S01]  /*0b30*/  LDS.64 R30, [R41+0x88] ;  /* 0x00008800291e7984 */ /* 0x000f220000000a00 */
[----:B------:R-:W-:Y:S01]  /*0b40*/  FFMA R16, R26, R16, R50 ;  /* 0x000000101a107223 */ /* 0x000fe20000000032 */
        /* <DEDUP_REMOVED lines=8> */
[C---:B0-----:R-:W-:Y:S01]  /*0bd0*/  FFMA R20, R34.reuse, R14, R53 ;  /* 0x0000000e22147223 */ /* 0x041fe20000000035 */
[----:B------:R-:W-:-:S03]  /*0be0*/  FFMA R48, R34, R18, R40 ;  /* 0x0000001222307223 */ /* 0x000fc60000000028 */
[C---:B------:R-:W-:Y:S01]  /*0bf0*/  FFMA R40, R15.reuse, R35, R20 ;  /* 0x000000230f287223 */ /* 0x040fe20000000014 */
[C---:B-1----:R-:W-:Y:S01]  /*0c00*/  FFMA R12, R38.reuse, R14, R49 ;  /* 0x0000000e260c7223 */ /* 0x042fe20000000031 */
[----:B------:R-:W-:Y:S01]  /*0c10*/  FFMA R20, R38, R18, R23 ;  /* 0x0000001226147223 */ /* 0x000fe20000000017 */
[-C--:B--2---:R-:W-:Y:S02]  /*0c20*/  FFMA R34, R32, R14.reuse, R51 ;  /* 0x0000000e20227223 */ /* 0x084fe40000000033 */
[----:B------:R-:W-:Y:S01]  /*0c30*/  FFMA R38, R15, R39, R12 ;  /* 0x000000270f267223 */ /* 0x000fe2000000000c */
[C---:B---3--:R-:W-:Y:S01]  /*0c40*/  FFMA R26, R36.reuse, R14, R26 ;  /* 0x0000000e241a7223 */ /* 0x048fe2000000001a */
[-C--:B------:R-:W-:Y:S01]  /*0c50*/  FFMA R16, R36, R18.reuse, R21 ;  /* 0x0000001224107223 */ /* 0x080fe20000000015 */
[-C--:B------:R-:W-:Y:S01]  /*0c60*/  FFMA R32, R32, R18.reuse, R25 ;  /* 0x0000001220207223 */ /* 0x080fe20000000019 */
[-C--:B------:R-:W-:Y:S01]  /*0c70*/  FFMA R48, R35, R19.reuse, R48 ;  /* 0x0000001323307223 */ /* 0x080fe20000000030 */
[C---:B----4-:R-:W-:Y:S01]  /*0c80*/  FFMA R52, R30.reuse, R18, R17 ;  /* 0x000000121e347223 */ /* 0x050fe20000000011 */
[----:B------:R-:W-:Y:S01]  /*0c90*/  FFMA R39, R39, R19, R20 ;  /* 0x0000001327277223 */ /* 0x000fe20000000014 */
[C---:B------:R-:W-:Y:S01]  /*0ca0*/  FFMA R18, R15.reuse, R33, R34 ;  /* 0x000000210f127223 */ /* 0x040fe20000000022 */
[----:B------:R-:W-:Y:S01]  /*0cb0*/  FFMA R36, R15, R37, R26 ;  /* 0x000000250f247223 */ /* 0x000fe2000000001a */
[----:B------:R-:W-:Y:S01]  /*0cc0*/  LDS.128 R20, [UR5+0x10] ;  /* 0x00001005ff147984 */ /* 0x000fe20008000c00 */
[----:B------:R-:W-:-:S03]  /*0cd0*/  FFMA R50, R30, R14, R13 ;  /* 0x0000000e1e327223 */ /* 0x000fc6000000000d */
[----:B------:R-:W0:Y:S01]  /*0ce0*/  LDS.64 R34, [R41+0x70] ;  /* 0x0000700029227984 */ /* 0x000e220000000a00 */
[----:B------:R-:W-:-:S03]  /*0cf0*/  FFMA R37, R37, R19, R16 ;  /* 0x0000001325257223 */ /* 0x000fc60000000010 */
[----:B------:R-:W1:Y:S01]  /*0d00*/  LDS.128 R24, [UR5+0x30] ;  /* 0x00003005ff187984 */ /* 0x000e620008000c00 */
[----:B------:R-:W-:-:S03]  /*0d10*/  FFMA R30, R33, R19, R32 ;  /* 0x00000013211e7223 */ /* 0x000fc60000000020 */
[----:B------:R-:W2:Y:S04]  /*0d20*/  LDS.64 R12, [R41+0x10] ;  /* 0x00001000290c7984 */ /* 0x000ea80000000a00 */
[----:B------:R-:W3:Y:S04]  /*0d30*/  LDS.64 R16, [R41+0x30] ;  /* 0x0000300029107984 */ /* 0x000ee80000000a00 */
[----:B------:R-:W4:Y:S01]  /*0d40*/  LDS.64 R32, [R41+0x50] ;  /* 0x0000500029207984 */ /* 0x000f220000000a00 */
[----:B------:R-:W-:-:S03]  /*0d50*/  FFMA R50, R15, R31, R50 ;  /* 0x0000001f0f327223 */ /* 0x000fc60000000032 */
[----:B------:R-:W5:Y:S01]  /*0d60*/  LDS.64 R14, [R41+0x90] ;  /* 0x00009000290e7984 */ /* 0x000f620000000a00 */
[----:B------:R-:W-:Y:S01]  /*0d70*/  FFMA R51, R31, R19, R52 ;  /* 0x000000131f337223 */ /* 0x000fe20000000034 */
[----:B0-----:R-:W-:Y:S02]  /*0d80*/  FFMA R53, R20, R34, R18 ;  /* 0x0000002214357223 */ /* 0x001fe40000000012 */
[----:B------:R-:W0:Y:S01]  /*0d90*/  LDS.64 R18, [R41+0x18] ;  /* 0x0000180029127984 */ /* 0x000e220000000a00 */
[----:B-1----:R-:W-:-:S03]  /*0da0*/  FFMA R34, R34, R24, R30 ;  /* 0x0000001822227223 */ /* 0x002fc6000000001e */
[----:B------:R-:W1:Y:S01]  /*0db0*/  LDS.64 R30, [R41+0x38] ;  /* 0x00003800291e7984 */ /* 0x000e620000000a00 */
[----:B--2---:R-:W-:Y:S01]  /*0dc0*/  FFMA R49, R20, R12, R40 ;  /* 0x0000000c14317223 */ /* 0x004fe20000000028 */
[----:B------:R-:W-:Y:S01]  /*0dd0*/  FFMA R48, R12, R24, R48 ;  /* 0x000000180c307223 */ /* 0x000fe20000000030 */
[----:B---3--:R-:W-:Y:S01]  /*0de0*/  FFMA R12, R20, R16, R36 ;  /* 0x00000010140c7223 */ /* 0x008fe20000000024 */
[----:B------:R-:W-:Y:S02]  /*0df0*/  FFMA R16, R16, R24, R37 ;  /* 0x0000001810107223 */ /* 0x000fe40000000025 */
[----:B------:R-:W2:Y:S01]  /*0e00*/  LDS.64 R36, [R41+0x58] ;  /* 0x0000580029247984 */ /* 0x000ea20000000a00 */
[----:B----4-:R-:W-:Y:S01]  /*0e10*/  FFMA R52, R20, R32, R38 ;  /* 0x0000002014347223 */ /* 0x010fe20000000026 */
[----:B------:R-:W-:Y:S02]  /*0e20*/  FFMA R32, R32, R24, R39 ;  /* 0x0000001820207223 */ /* 0x000fe40000000027 */
[----:B------:R-:W3:Y:S04]  /*0e30*/  LDS.64 R38, [R41+0x78] ;  /* 0x0000780029267984 */ /* 0x000ee80000000a00 */
[----:B------:R-:W4:Y:S01]  /*0e40*/  LDS.64 R40, [R41+0x98] ;  /* 0x0000980029287984 */ /* 0x000f220000000a00 */
[----:B-----5:R-:W-:Y:S01]  /*0e50*/  FFMA R50, R20, R14, R50 ;  /* 0x0000000e14327223 */ /* 0x020fe20000000032 */
[----:B------:R-:W-:Y:S01]  /*0e60*/  FFMA R14, R14, R24, R51 ;  /* 0x000000180e0e7223 */ /* 0x000fe20000000033 */
[----:B------:R-:W-:Y:S01]  /*0e70*/  FFMA R51, R21, R17, R12 ;  /* 0x0000001115337223 */ /* 0x000fe2000000000c */
[----:B------:R-:W-:Y:S01]  /*0e80*/  FFMA R16, R17, R25, R16 ;  /* 0x0000001911107223 */ /* 0x000fe20000000010 */
[C---:B------:R-:W-:Y:S01]  /*0e90*/  FFMA R49, R21.reuse, R13, R49 ;  /* 0x0000000d15317223 */ /* 0x040fe20000000031 */
[C---:B------:R-:W-:Y:S01]  /*0ea0*/  FFMA R17, R21.reuse, R33, R52 ;  /* 0x0000002115117223 */ /* 0x040fe20000000034 */
[C---:B------:R-:W-:Y:S01]  /*0eb0*/  FFMA R53, R21.reuse, R35, R53 ;  /* 0x0000002315357223 */ /* 0x040fe20000000035 */
[----:B------:R-:W-:Y:S01]  /*0ec0*/  FFMA R21, R21, R15, R50 ;  /* 0x0000000f15157223 */ /* 0x000fe20000000032 */
[-C--:B------:R-:W-:Y:S01]  /*0ed0*/  FFMA R15, R15, R25.reuse, R14 ;  /* 0x000000190f0f7223 */ /* 0x080fe2000000000e */
[-C--:B------:R-:W-:Y:S01]  /*0ee0*/  FFMA R33, R33, R25.reuse, R32 ;  /* 0x0000001921217223 */ /* 0x080fe20000000020 */
[-C--:B------:R-:W-:Y:S01]  /*0ef0*/  FFMA R13, R13, R25.reuse, R48 ;  /* 0x000000190d0d7223 */ /* 0x080fe20000000030 */
[----:B------:R-:W-:Y:S01]  /*0f00*/  FFMA R12, R35, R25, R34 ;  /* 0x00000019230c7223 */ /* 0x000fe20000000022 */
[-C--:B0-----:R-:W-:Y:S01]  /*0f10*/  FFMA R34, R18, R22.reuse, R49 ;  /* 0x0000001612227223 */ /* 0x081fe20000000031 */
[C---:B-1----:R-:W-:Y:S01]  /*0f20*/  FFMA R14, R30.reuse, R22, R51 ;  /* 0x000000161e0e7223 */ /* 0x042fe20000000033 */
[-C--:B------:R-:W-:Y:S01]  /*0f30*/  FFMA R16, R30, R26.reuse, R16 ;  /* 0x0000001a1e107223 */ /* 0x080fe20000000010 */
[----:B------:R-:W-:-:S02]  /*0f40*/  FFMA R18, R18, R26, R13 ;  /* 0x0000001a12127223 */ /* 0x000fc4000000000d */
[----:B------:R-:W-:Y:S01]  /*0f50*/  FFMA R35, R23, R31, R14 ;  /* 0x0000001f17237223 */ /* 0x000fe2000000000e */
[----:B------:R-:W-:Y:S01]  /*0f60*/  FFMA R49, R31, R27, R16 ;  /* 0x0000001b1f317223 */ /* 0x000fe20000000010 */
[C---:B--2---:R-:W-:Y:S01]  /*0f70*/  FFMA R14, R36.reuse, R22, R17 ;  /* 0x00000016240e7223 */ /* 0x044fe20000000011 */
[----:B------:R-:W-:Y:S01]  /*0f80*/  FFMA R16, R36, R26, R33 ;  /* 0x0000001a24107223 */ /* 0x000fe20000000021 */
[C---:B---3--:R-:W-:Y:S01]  /*0f90*/  FFMA R36, R38.reuse, R22, R53 ;  /* 0x0000001626247223 */ /* 0x048fe20000000035 */
[----:B------:R-:W-:Y:S01]  /*0fa0*/  FFMA R12, R38, R26, R12 ;  /* 0x0000001a260c7223 */ /* 0x000fe2000000000c */
[C---:B----4-:R-:W-:Y:S01]  /*0fb0*/  FFMA R22, R40.reuse, R22, R21 ;  /* 0x0000001628167223 */ /* 0x050fe20000000015 */
[----:B------:R-:W-:Y:S01]  /*0fc0*/  FFMA R26, R40, R26, R15 ;  /* 0x0000001a281a7223 */ /* 0x000fe2000000000f */
[C---:B------:R-:W-:Y:S01]  /*0fd0*/  FFMA R38, R23.reuse, R37, R14 ;  /* 0x0000002517267223 */ /* 0x040fe2000000000e */
[C---:B------:R-:W-:Y:S01]  /*0fe0*/  FFMA R36, R23.reuse, R39, R36 ;  /* 0x0000002717247223 */ /* 0x040fe20000000024 */
[----:B------:R-:W-:Y:S01]  /*0ff0*/  FFMA R34, R23, R19, R34 ;  /* 0x0000001317227223 */ /* 0x000fe20000000022 */
[-C--:B------:R-:W-:Y:S01]  /*1000*/  FFMA R48, R19, R27.reuse, R18 ;  /* 0x0000001b13307223 */ /* 0x080fe20000000012 */
[-C--:B------:R-:W-:Y:S01]  /*1010*/  FFMA R37, R37, R27.reuse, R16 ;  /* 0x0000001b25257223 */ /* 0x080fe20000000010 */
[----:B------:R-:W-:Y:S01]  /*1020*/  FFMA R39, R39, R27, R12 ;  /* 0x0000001b27277223 */ /* 0x000fe2000000000c */
[----:B------:R-:W-:Y:S01]  /*1030*/  FFMA R40, R23, R41, R22 ;  /* 0x0000002917287223 */ /* 0x000fe20000000016 */
[----:B------:R-:W-:Y:S01]  /*1040*/  FFMA R50, R41, R27, R26 ;  /* 0x0000001b29327223 */ /* 0x000fe2000000001a */
[----:B------:R-:W-:-:S02]  /*1050*/  IADD3 R8, PT, PT, R8, 0x8, RZ ;  /* 0x0000000808087810 */ /* 0x000fc40007ffe0ff */
[----:B------:R-:W-:Y:S02]  /*1060*/  IADD3 R10, PT, PT, R10, 0x8, RZ ;  /* 0x000000080a0a7810 */ /* 0x000fe40007ffe0ff */
[----:B------:R-:W-:Y:S01]  /*1070*/  IADD3.X R9, PT, PT, RZ, R9, RZ, P0, !PT ;  /* 0x00000009ff097210 */ /* 0x000fe200007fe4ff */
[----:B------:R-:W-:Y:S06]  /*1080*/  BRA.U UP0, `(.L_x_0) ;  /* 0xfffffff5000c7547 */ /* 0x000fec000b83ffff */
[----:B------:R-:W0:Y:S01]  /*1090*/  LDC.64 R4, c[0x0][0x398] ;  /* 0x0000e600ff047b82 */ /* 0x000e220000000a00 */
[----:B------:R-:W-:-:S05]  /*10a0*/  IMAD R7, R2, 0xa, R0 ;  /* 0x0000000a02077824 */ /* 0x000fca00078e0200 */
[----:B------:R-:W-:-:S05]  /*10b0*/  LEA R7, R7, R7, 0x2 ;  /* 0x0000000707077211 */ /* 0x000fca00078e10ff */
[C---:B0-----:R-:W-:Y:S02]  /*10c0*/  IMAD.WIDE.U32 R2, R7.reuse, 0x4, R4 ;  /* 0x0000000407027825 */ /* 0x041fe400078e0004 */
[----:B------:R-:W0:Y:S03]  /*10d0*/  LDC.64 R4, c[0x0][0x390] ;  /* 0x0000e400ff047b82 */ /* 0x000e260000000a00 */
[----:B------:R-:W2:Y:S04]  /*10e0*/  LDG.E.CONSTANT R9, desc[UR8][R2.64] ;  /* 0x0000000802097981 */ /* 0x000ea8000c1e9900 */
[----:B------:R-:W3:Y:S04]  /*10f0*/  LDG.E.CONSTANT R11, desc[UR8][R2.64+0x10] ;  /* 0x00001008020b7981 */ /* 0x000ee8000c1e9900 */
[----:B------:R-:W4:Y:S04]  /*1100*/  LDG.E.CONSTANT R0, desc[UR8][R2.64+0x4] ;  /* 0x0000040802007981 */ /* 0x000f28000c1e9900 */
[----:B------:R-:W5:Y:S04]  /*1110*/  LDG.E.CONSTANT R6, desc[UR8][R2.64+0x8] ;  /* 0x0000080802067981 */ /* 0x000f68000c1e9900 */
[----:B------:R-:W5:Y:S01]  /*1120*/  LDG.E.CONSTANT R8, desc[UR8][R2.64+0xc] ;  /* 0x00000c0802087981 */ /* 0x000f62000c1e9900 */
[----:B0-----:R-:W-:-:S04]  /*1130*/  IMAD.WIDE.U32 R4, R7, 0x4, R4 ;  /* 0x0000000407047825 */ /* 0x001fc800078e0004 */
[--C-:B--2---:R-:W-:Y:S01]  /*1140*/  FADD R7, R34, R9.reuse ;  /* 0x0000000922077221 */ /* 0x104fe20000000000 */
[----:B------:R-:W-:Y:S01]  /*1150*/  FADD R15, R48, R9 ;  /* 0x00000009300f7221 */ /* 0x000fe20000000000 */
[--C-:B---3--:R-:W-:Y:S01]  /*1160*/  FADD R13, R40, R11.reuse ;  /* 0x0000000b280d7221 */ /* 0x108fe20000000000 */
[----:B------:R-:W-:Y:S01]  /*1170*/  FADD R11, R50, R11 ;  /* 0x0000000b320b7221 */ /* 0x000fe20000000000 */
[--C-:B----4-:R-:W-:Y:S01]  /*1180*/  FADD R35, R35, R0.reuse ;  /* 0x0000000023237221 */ /* 0x110fe20000000000 */
[----:B------:R-:W-:Y:S01]  /*1190*/  FADD R49, R49, R0 ;  /* 0x0000000031317221 */ /* 0x000fe20000000000 */
[--C-:B-----5:R-:W-:Y:S01]  /*11a0*/  FADD R9, R38, R6.reuse ;  /* 0x0000000626097221 */ /* 0x120fe20000000000 */
[----:B------:R-:W-:Y:S01]  /*11b0*/  FADD R37, R37, R6 ;  /* 0x0000000625257221 */ /* 0x000fe20000000000 */
[--C-:B------:R-:W-:Y:S01]  /*11c0*/  FADD R3, R36, R8.reuse ;  /* 0x0000000824037221 */ /* 0x100fe20000000000 */
[----:B------:R-:W-:Y:S01]  /*11d0*/  FADD R39, R39, R8 ;  /* 0x0000000827277221 */ /* 0x000fe20000000000 */
[----:B------:R-:W-:Y:S04]  /*11e0*/  STG.E desc[UR8][R4.64], R7 ;  /* 0x0000000704007986 */ /* 0x000fe8000c101908 */
        /* <DEDUP_REMOVED lines=8> */
[----:B------:R-:W-:Y:S01]  /*1270*/  STG.E desc[UR8][R4.64+0xfb0], R11 ;  /* 0x000fb00b04007986 */ /* 0x000fe2000c101908 */
[----:B------:R-:W-:Y:S05]  /*1280*/  EXIT ;  /* 0x000000000000794d */ /* 0x000fea0003800000 */
.L_x_1:
[----:B------:R-:W-:-:S00]  /*1290*/  BRA `(.L_x_1) ;  /* 0xfffffffc00fc7947 */ /* 0x000fc0000383ffff */
[----:B------:R-:W-:-:S00]  /*12a0*/  NOP ;  /* 0x0000000000007918 */ /* 0x000fc00000000000 */
        /* <DEDUP_REMOVED lines=13> */
.L_x_2:


//--------------------- .nv.shared.my_kernel_kernel0 --------------------------
	.section	.nv.shared.my_kernel_kernel0,"aw",@nobits
	.sectionflags	@""
	.align	4
.nv.shared.my_kernel_kernel0:
	.zero		2688


//--------------------- .nv.shared.reserved.0     --------------------------
	.section	.nv.shared.reserved.0,"aw",@nobits
	.weak		__nv_reservedSMEM_offset_0_alias
	.size		__nv_reservedSMEM_offset_0_alias, 0, 64
	.other		__nv_reservedSMEM_offset_0_alias,@"STO_CUDA_RESERVED_SHARED STV_DEFAULT"
__nv_reservedSMEM_offset_0_alias:
	.zero		0
	.zero		64


//--------------------- .nv.constant0.my_kernel_kernel0 --------------------------
	.section	.nv.constant0.my_kernel_kernel0,"a",@progbits
	.sectionflags	@""
	.align	4
.nv.constant0.my_kernel_kernel0:
	.zero		928


//--------------------- SYMBOLS --------------------------

	.type		.nv.reservedSmem.offset0,@object
	.size		.nv.reservedSmem.offset0,0x4
	.type		.nv.reservedSmem.cap,@object
	.size		.nv.reservedSmem.cap,0x4
